//
// Generated by NVIDIA NVVM Compiler
//
// Compiler Build ID: CL-36424714
// Cuda compilation tools, release 13.0, V13.0.88
// Based on NVVM 20.0.0
//

.version 9.0
.target sm_100
.address_size 64

	// .globl	_Z5l1_bwPjS_PdS0_

.visible .entry _Z5l1_bwPjS_PdS0_(
	.param .u64 .ptr .align 1 _Z5l1_bwPjS_PdS0__param_0,
	.param .u64 .ptr .align 1 _Z5l1_bwPjS_PdS0__param_1,
	.param .u64 .ptr .align 1 _Z5l1_bwPjS_PdS0__param_2,
	.param .u64 .ptr .align 1 _Z5l1_bwPjS_PdS0__param_3
)
{
	.reg .pred 	%p<9>;
	.reg .b32 	%r<34>;
	.reg .b64 	%rd<47>;
	.reg .b64 	%fd<45>;

	ld.param.u64 	%rd12, [_Z5l1_bwPjS_PdS0__param_0];
	ld.param.u64 	%rd13, [_Z5l1_bwPjS_PdS0__param_1];
	ld.param.u64 	%rd14, [_Z5l1_bwPjS_PdS0__param_2];
	ld.param.u64 	%rd15, [_Z5l1_bwPjS_PdS0__param_3];
	mov.u32 	%r1, %tid.x;
	shr.u32 	%r2, %r1, 9;
	neg.s32 	%r21, %r2;
	and.b32  	%r3, %r21, 3;
	setp.eq.s32 	%p1, %r3, 0;
	mov.f64 	%fd44, 0d0000000000000000;
	mov.u32 	%r29, %r1;
	@%p1 bra 	$L__BB0_3;
	mul.wide.u32 	%rd16, %r1, 8;
	add.s64 	%rd44, %rd15, %rd16;
	mul.lo.s32 	%r27, %r2, -3;
	mov.f64 	%fd44, 0d0000000000000000;
	mov.u32 	%r29, %r1;
$L__BB0_2:
	.pragma "nounroll";
	// begin inline asm
	{	
.reg .f64 data;
	ld.global.ca.f64 data, [%rd44];
	add.f64 %fd44, data, %fd44;
	}
	// end inline asm
	add.s32 	%r29, %r29, 512;
	add.s64 	%rd44, %rd44, 4096;
	add.s32 	%r27, %r27, 1;
	setp.ne.s32 	%p2, %r27, 0;
	@%p2 bra 	$L__BB0_2;
$L__BB0_3:
	mul.wide.u32 	%rd22, %r29, 8;
	add.s64 	%rd18, %rd15, %rd22;
	// begin inline asm
	{	
.reg .f64 data;
	ld.global.ca.f64 data, [%rd18];
	add.f64 %fd44, data, %fd44;
	}
	// end inline asm
	add.s64 	%rd19, %rd18, 4096;
	// begin inline asm
	{	
.reg .f64 data;
	ld.global.ca.f64 data, [%rd19];
	add.f64 %fd44, data, %fd44;
	}
	// end inline asm
	add.s64 	%rd20, %rd18, 8192;
	// begin inline asm
	{	
.reg .f64 data;
	ld.global.ca.f64 data, [%rd20];
	add.f64 %fd44, data, %fd44;
	}
	// end inline asm
	add.s64 	%rd21, %rd18, 12288;
	// begin inline asm
	{	
.reg .f64 data;
	ld.global.ca.f64 data, [%rd21];
	add.f64 %fd44, data, %fd44;
	}
	// end inline asm
	add.s32 	%r11, %r29, 2048;
	setp.lt.u32 	%p3, %r29, 14336;
	mov.u32 	%r29, %r11;
	@%p3 bra 	$L__BB0_3;
	// begin inline asm
	bar.sync 0;
	// end inline asm
	// begin inline asm
	mov.u32 %r22, %clock;
	// end inline asm
	add.s32 	%r13, %r1, 512;
	or.b32  	%r14, %r1, 1024;
	add.s32 	%r15, %r1, 1536;
	add.s64 	%rd4, %rd15, 8192;
	mov.b32 	%r31, 0;
$L__BB0_5:
	setp.eq.s32 	%p4, %r3, 0;
	mov.u32 	%r32, %r1;
	@%p4 bra 	$L__BB0_9;
	setp.eq.s32 	%p5, %r3, 1;
	add.s32 	%r24, %r1, %r31;
	mul.wide.u32 	%rd24, %r24, 8;
	add.s64 	%rd23, %rd15, %rd24;
	// begin inline asm
	{	
.reg .f64 data;
	ld.global.ca.f64 data, [%rd23];
	add.f64 %fd44, data, %fd44;
	}
	// end inline asm
	mov.u32 	%r32, %r13;
	@%p5 bra 	$L__BB0_9;
	setp.eq.s32 	%p6, %r3, 2;
	add.s64 	%rd25, %rd23, 4096;
	// begin inline asm
	{	
.reg .f64 data;
	ld.global.ca.f64 data, [%rd25];
	add.f64 %fd44, data, %fd44;
	}
	// end inline asm
	mov.u32 	%r32, %r14;
	@%p6 bra 	$L__BB0_9;
	add.s64 	%rd26, %rd23, 8192;
	// begin inline asm
	{	
.reg .f64 data;
	ld.global.ca.f64 data, [%rd26];
	add.f64 %fd44, data, %fd44;
	}
	// end inline asm
	mov.u32 	%r32, %r15;
$L__BB0_9:
	cvt.u64.u32 	%rd27, %r32;
	cvt.u64.u32 	%rd28, %r31;
	add.s64 	%rd29, %rd27, %rd28;
	shl.b64 	%rd30, %rd29, 3;
	add.s64 	%rd46, %rd4, %rd30;
	add.s32 	%r25, %r32, %r31;
	mul.wide.u32 	%rd31, %r25, 8;
	add.s64 	%rd45, %rd15, %rd31;
$L__BB0_10:
	// begin inline asm
	{	
.reg .f64 data;
	ld.global.ca.f64 data, [%rd45];
	add.f64 %fd44, data, %fd44;
	}
	// end inline asm
	add.s64 	%rd33, %rd46, -4096;
	// begin inline asm
	{	
.reg .f64 data;
	ld.global.ca.f64 data, [%rd33];
	add.f64 %fd44, data, %fd44;
	}
	// end inline asm
	// begin inline asm
	{	
.reg .f64 data;
	ld.global.ca.f64 data, [%rd46];
	add.f64 %fd44, data, %fd44;
	}
	// end inline asm
	add.s64 	%rd35, %rd46, 4096;
	// begin inline asm
	{	
.reg .f64 data;
	ld.global.ca.f64 data, [%rd35];
	add.f64 %fd44, data, %fd44;
	}
	// end inline asm
	add.s32 	%r19, %r32, 2048;
	add.s64 	%rd46, %rd46, 16384;
	add.s64 	%rd45, %rd45, 16384;
	setp.lt.u32 	%p7, %r32, 6144;
	mov.u32 	%r32, %r19;
	@%p7 bra 	$L__BB0_10;
	add.s32 	%r31, %r31, 1;
	setp.ne.s32 	%p8, %r31, 8192;
	@%p8 bra 	$L__BB0_5;
	cvta.to.global.u64 	%rd36, %rd12;
	cvta.to.global.u64 	%rd37, %rd13;
	cvta.to.global.u64 	%rd38, %rd14;
	// begin inline asm
	bar.sync 0;
	// end inline asm
	// begin inline asm
	mov.u32 %r26, %clock;
	// end inline asm
	mul.wide.u32 	%rd39, %r1, 4;
	add.s64 	%rd40, %rd36, %rd39;
	st.global.u32 	[%rd40], %r22;
	add.s64 	%rd41, %rd37, %rd39;
	st.global.u32 	[%rd41], %r26;
	mul.wide.u32 	%rd42, %r1, 8;
	add.s64 	%rd43, %rd38, %rd42;
	st.global.f64 	[%rd43], %fd44;
	ret;

}


// ===== COMPILED SASS (sm_100) =====

	.target	sm_100

	.elftype	@"ET_EXEC"


//--------------------- .note.nv.tkinfo           --------------------------
	.section	.note.nv.tkinfo,"",@"SHT_NOTE"
	.sectionflags	@"SHF_NOTE_NV_TKINFO"
	.tkinfo
        /*0018*/ 	.word	0x00000002
        /*0030*/ 	.string	""
        /*0030*/ 	.string	"ptxas"
        /*0030*/ 	.string	"Cuda compilation tools, release 13.0, V13.0.88"
        /*0030*/ 	.string	"Build cuda_13.0.r13.0/compiler.36424714_0"
        /*0030*/ 	.string	"-arch sm_100 -m 64 "



//--------------------- .note.nv.cuinfo           --------------------------
	.section	.note.nv.cuinfo,"",@"SHT_NOTE"
	.sectionflags	@"SHF_NOTE_NV_CUINFO"
        /*0018*/ 	.short	0x0002
        /*001a*/ 	.short	0x0064
        /*001c*/ 	.short	0x0082
	.zero		2


//--------------------- .nv.info                  --------------------------
	.section	.nv.info,"",@"SHT_CUDA_INFO"
	.align	4


	//----- nvinfo : EIATTR_REGCOUNT
	.align		4
        /*0000*/ 	.byte	0x04, 0x2f
        /*0002*/ 	.short	(.L_1 - .L_0)
	.align		4
.L_0:
        /*0004*/ 	.word	index@(_Z5l1_bwPjS_PdS0_)
        /*0008*/ 	.word	0x00000018


	//----- nvinfo : EIATTR_FRAME_SIZE
	.align		4
.L_1:
        /*000c*/ 	.byte	0x04, 0x11
        /*000e*/ 	.short	(.L_3 - .L_2)
	.align		4
.L_2:
        /*0010*/ 	.word	index@(_Z5l1_bwPjS_PdS0_)
        /*0014*/ 	.word	0x00000000


	//----- nvinfo : EIATTR_MIN_STACK_SIZE
	.align		4
.L_3:
        /*0018*/ 	.byte	0x04, 0x12
        /*001a*/ 	.short	(.L_5 - .L_4)
	.align		4
.L_4:
        /*001c*/ 	.word	index@(_Z5l1_bwPjS_PdS0_)
        /*0020*/ 	.word	0x00000000
.L_5:


//--------------------- .nv.compat                --------------------------
	.section	.nv.compat,"",@"SHT_CUDA_COMPAT_INFO"
	.align	4
        /*0000*/ 	.byte	0x02, 0x09, 0x00, 0x00, 0x02, 0x02, 0x01, 0x00, 0x02, 0x05, 0x05, 0x00, 0x03, 0x07, 0x01, 0x01
        /*0010*/ 	.byte	0x02, 0x03, 0x00, 0x00, 0x02, 0x06, 0x01, 0x00, 0x04, 0x0b, 0x08, 0x00, 0x01, 0x00, 0x00, 0x00
        /*0020*/ 	.byte	0x00, 0x00, 0x00, 0x00


//--------------------- .nv.info._Z5l1_bwPjS_PdS0_ --------------------------
	.section	.nv.info._Z5l1_bwPjS_PdS0_,"",@"SHT_CUDA_INFO"
	.sectionflags	@""
	.align	4


	//----- nvinfo : EIATTR_CUDA_API_VERSION
	.align		4
        /*0000*/ 	.byte	0x04, 0x37
        /*0002*/ 	.short	(.L_7 - .L_6)
.L_6:
        /*0004*/ 	.word	0x00000082


	//----- nvinfo : EIATTR_KPARAM_INFO
	.align		4
.L_7:
        /*0008*/ 	.byte	0x04, 0x17
        /*000a*/ 	.short	(.L_9 - .L_8)
.L_8:
        /*000c*/ 	.word	0x00000000
        /*0010*/ 	.short	0x0003
        /*0012*/ 	.short	0x0018
        /*0014*/ 	.byte	0x00, 0xf5, 0x21, 0x00


	//----- nvinfo : EIATTR_KPARAM_INFO
	.align		4
.L_9:
        /*0018*/ 	.byte	0x04, 0x17
        /*001a*/ 	.short	(.L_11 - .L_10)
.L_10:
        /*001c*/ 	.word	0x00000000
        /*0020*/ 	.short	0x0002
        /*0022*/ 	.short	0x0010
        /*0024*/ 	.byte	0x00, 0xf5, 0x21, 0x00


	//----- nvinfo : EIATTR_KPARAM_INFO
	.align		4
.L_11:
        /*0028*/ 	.byte	0x04, 0x17
        /*002a*/ 	.short	(.L_13 - .L_12)
.L_12:
        /*002c*/ 	.word	0x00000000
        /*0030*/ 	.short	0x0001
        /*0032*/ 	.short	0x0008
        /*0034*/ 	.byte	0x00, 0xf5, 0x21, 0x00


	//----- nvinfo : EIATTR_KPARAM_INFO
	.align		4
.L_13:
        /*0038*/ 	.byte	0x04, 0x17
        /*003a*/ 	.short	(.L_15 - .L_14)
.L_14:
        /*003c*/ 	.word	0x00000000
        /*0040*/ 	.short	0x0000
        /*0042*/ 	.short	0x0000
        /*0044*/ 	.byte	0x00, 0xf5, 0x21, 0x00


	//----- nvinfo : EIATTR_SPARSE_MMA_MASK
	.align		4
.L_15:
        /*0048*/ 	.byte	0x03, 0x50
        /*004a*/ 	.short	0x0000


	//----- nvinfo : EIATTR_MAXREG_COUNT
	.align		4
        /*004c*/ 	.byte	0x03, 0x1b
        /*004e*/ 	.short	0x00ff


	//----- nvinfo : EIATTR_NUM_BARRIERS
	.align		4
        /*0050*/ 	.byte	0x02, 0x4c
        /*0052*/ 	.byte	0x01
	.zero		1


	//----- nvinfo : EIATTR_MERCURY_ISA_VERSION
	.align		4
        /*0054*/ 	.byte	0x03, 0x5f
        /*0056*/ 	.short	0x0101


	//----- nvinfo : EIATTR_VRC_CTA_INIT_COUNT
	.align		4
        /*0058*/ 	.byte	0x02, 0x4a
	.zero		1
	.zero		1


	//----- nvinfo : EIATTR_EXIT_INSTR_OFFSETS
	.align		4
        /*005c*/ 	.byte	0x04, 0x1c
        /*005e*/ 	.short	(.L_17 - .L_16)


	//   ....[0]....
.L_16:
        /*0060*/ 	.word	0x00000700


	//----- nvinfo : EIATTR_CRS_STACK_SIZE
	.align		4
.L_17:
        /*0064*/ 	.byte	0x04, 0x1e
        /*0066*/ 	.short	(.L_19 - .L_18)
.L_18:
        /*0068*/ 	.word	0x00000000


	//----- nvinfo : EIATTR_CBANK_PARAM_SIZE
	.align		4
.L_19:
        /*006c*/ 	.byte	0x03, 0x19
        /*006e*/ 	.short	0x0020


	//----- nvinfo : EIATTR_PARAM_CBANK
	.align		4
        /*0070*/ 	.byte	0x04, 0x0a
        /*0072*/ 	.short	(.L_21 - .L_20)
	.align		4
.L_20:
        /*0074*/ 	.word	index@(.nv.constant0._Z5l1_bwPjS_PdS0_)
        /*0078*/ 	.short	0x0380
        /*007a*/ 	.short	0x0020


	//----- nvinfo : EIATTR_SW_WAR
	.align		4
.L_21:
        /*007c*/ 	.byte	0x04, 0x36
        /*007e*/ 	.short	(.L_23 - .L_22)
.L_22:
        /*0080*/ 	.word	0x00000008
.L_23:


//--------------------- .nv.callgraph             --------------------------
	.section	.nv.callgraph,"",@"SHT_CUDA_CALLGRAPH"
	.align	4
	.sectionentsize	8
	.align		4
        /*0000*/ 	.word	0x00000000
	.align		4
        /*0004*/ 	.word	0xffffffff
	.align		4
        /*0008*/ 	.word	0x00000000
	.align		4
        /*000c*/ 	.word	0xfffffffe
	.align		4
        /*0010*/ 	.word	0x00000000
	.align		4
        /*0014*/ 	.word	0xfffffffd
	.align		4
        /*0018*/ 	.word	0x00000000
	.align		4
        /*001c*/ 	.word	0xfffffffc


//--------------------- .text._Z5l1_bwPjS_PdS0_   --------------------------
	.section	.text._Z5l1_bwPjS_PdS0_,"ax",@progbits
	.align	128
        .global         _Z5l1_bwPjS_PdS0_
        .type           _Z5l1_bwPjS_PdS0_,@function
        .size           _Z5l1_bwPjS_PdS0_,(.L_x_11 - _Z5l1_bwPjS_PdS0_)
        .other          _Z5l1_bwPjS_PdS0_,@"STO_CUDA_ENTRY STV_DEFAULT"
_Z5l1_bwPjS_PdS0_:
.text._Z5l1_bwPjS_PdS0_:
[----:B------:R-:W-:Y:S01]  /*0000*/  LDC R1, c[0x0][0x37c] ;  /* 0x0000df00ff017b82 */ /* 0x000fe20000000800 */
[----:B------:R-:W0:Y:S01]  /*0010*/  S2R R0, SR_TID.X ;  /* 0x0000000000007919 */ /* 0x000e220000002100 */
[----:B------:R-:W1:Y:S01]  /*0020*/  LDCU.64 UR8, c[0x0][0x358] ;  /* 0x00006b00ff0877ac */ /* 0x000e620008000a00 */
[----:B------:R-:W-:Y:S01]  /*0030*/  BSSY.RECONVERGENT B0, `(.L_x_0) ;  /* 0x0000018000007945 */ /* 0x000fe20003800200 */
[----:B------:R-:W-:Y:S02]  /*0040*/  CS2R R2, SRZ ;  /* 0x0000000000027805 */ /* 0x000fe4000001ff00 */
[--C-:B0-----:R-:W-:Y:S01]  /*0050*/  SHF.R.U32.HI R6, RZ, 0x9, R0.reuse ;  /* 0x00000009ff067819 */ /* 0x101fe20000011600 */
[----:B------:R-:W-:-:S04]  /*0060*/  IMAD.MOV.U32 R5, RZ, RZ, R0 ;  /* 0x000000ffff057224 */ /* 0x000fc800078e0000 */
[----:B------:R-:W-:-:S05]  /*0070*/  IMAD.MOV R4, RZ, RZ, -R6 ;  /* 0x000000ffff047224 */ /* 0x000fca00078e0a06 */
[----:B------:R-:W-:-:S13]  /*0080*/  LOP3.LUT P0, R4, R4, 0x3, RZ, 0xc0, !PT ;  /* 0x0000000304047812 */ /* 0x000fda000780c0ff */
[----:B-1----:R-:W-:Y:S05]  /*0090*/  @!P0 BRA `(.L_x_1) ;  /* 0x0000000000448947 */ /* 0x002fea0003800000 */
[----:B------:R-:W0:Y:S01]  /*00a0*/  LDC.64 R2, c[0x0][0x398] ;  /* 0x0000e600ff027b82 */ /* 0x000e220000000a00 */
[----:B------:R-:W-:Y:S02]  /*00b0*/  IMAD R8, R6, -0x3, RZ ;  /* 0xfffffffd06087824 */ /* 0x000fe400078e02ff */
[----:B------:R-:W-:Y:S02]  /*00c0*/  IMAD.MOV.U32 R5, RZ, RZ, R0 ;  /* 0x000000ffff057224 */ /* 0x000fe400078e0000 */
[----:B0-----:R-:W-:-:S04]  /*00d0*/  IMAD.WIDE.U32 R2, R0, 0x8, R2 ;  /* 0x0000000800027825 */ /* 0x001fc800078e0002 */
[----:B------:R-:W-:Y:S01]  /*00e0*/  IMAD.MOV.U32 R9, RZ, RZ, R2 ;  /* 0x000000ffff097224 */ /* 0x000fe200078e0002 */
[----:B------:R-:W-:Y:S02]  /*00f0*/  MOV R10, R3 ;  /* 0x00000003000a7202 */ /* 0x000fe40000000f00 */
[----:B------:R-:W-:-:S07]  /*0100*/  CS2R R2, SRZ ;  /* 0x0000000000027805 */ /* 0x000fce000001ff00 */
.L_x_2:
[----:B------:R-:W-:Y:S01]  /*0110*/  IMAD.MOV.U32 R6, RZ, RZ, R9 ;  /* 0x000000ffff067224 */ /* 0x000fe200078e0009 */
[----:B------:R-:W-:-:S06]  /*0120*/  MOV R7, R10 ;  /* 0x0000000a00077202 */ /* 0x000fcc0000000f00 */
[----:B------:R-:W2:Y:S01]  /*0130*/  LDG.E.64.STRONG.SM R6, desc[UR8][R6.64] ;  /* 0x0000000806067981 */ /* 0x000ea2000c1ebb00 */
[----:B------:R-:W-:Y:S01]  /*0140*/  VIADD R8, R8, 0x1 ;  /* 0x0000000108087836 */ /* 0x000fe20000000000 */
[----:B------:R-:W-:Y:S01]  /*0150*/  IADD3 R9, P1, PT, R9, 0x1000, RZ ;  /* 0x0000100009097810 */ /* 0x000fe20007f3e0ff */
[----:B------:R-:W-:-:S03]  /*0160*/  VIADD R5, R5, 0x200 ;  /* 0x0000020005057836 */ /* 0x000fc60000000000 */
[----:B------:R-:W-:Y:S02]  /*0170*/  ISETP.NE.AND P0, PT, R8, RZ, PT ;  /* 0x000000ff0800720c */ /* 0x000fe40003f05270 */
[----:B------:R-:W-:Y:S01]  /*0180*/  IADD3.X R10, PT, PT, RZ, R10, RZ, P1, !PT ;  /* 0x0000000aff0a7210 */ /* 0x000fe20000ffe4ff */
[----:B--2---:R-:W-:-:S10]  /*0190*/  DADD R2, R6, R2 ;  /* 0x0000000006027229 */ /* 0x004fd40000000002 */
[----:B------:R-:W-:Y:S05]  /*01a0*/  @P0 BRA `(.L_x_2) ;  /* 0xfffffffc00d80947 */ /* 0x000fea000383ffff */
.L_x_1:
[----:B------:R-:W-:Y:S05]  /*01b0*/  BSYNC.RECONVERGENT B0 ;  /* 0x0000000000007941 */ /* 0x000fea0003800200 */
.L_x_0:
[----:B------:R-:W-:Y:S01]  /*01c0*/  BSSY.RECONVERGENT B0, `(.L_x_3) ;  /* 0x000000e000007945 */ /* 0x000fe20003800200 */
.L_x_4:
[----:B------:R-:W0:Y:S02]  /*01d0*/  LDC.64 R6, c[0x0][0x398] ;  /* 0x0000e600ff067b82 */ /* 0x000e240000000a00 */
[----:B0-----:R-:W-:-:S05]  /*01e0*/  IMAD.WIDE.U32 R6, R5, 0x8, R6 ;  /* 0x0000000805067825 */ /* 0x001fca00078e0006 */
[----:B------:R-:W2:Y:S04]  /*01f0*/  LDG.E.64.STRONG.SM R8, desc[UR8][R6.64] ;  /* 0x0000000806087981 */ /* 0x000ea8000c1ebb00 */
[----:B------:R-:W3:Y:S04]  /*0200*/  LDG.E.64.STRONG.SM R10, desc[UR8][R6.64+0x1000] ;  /* 0x00100008060a7981 */ /* 0x000ee8000c1ebb00 */
[----:B------:R-:W4:Y:S04]  /*0210*/  LDG.E.64.STRONG.SM R12, desc[UR8][R6.64+0x2000] ;  /* 0x00200008060c7981 */ /* 0x000f28000c1ebb00 */
[----:B------:R-:W5:Y:S01]  /*0220*/  LDG.E.64.STRONG.SM R14, desc[UR8][R6.64+0x3000] ;  /* 0x00300008060e7981 */ /* 0x000f62000c1ebb00 */
[C---:B------:R-:W-:Y:S01]  /*0230*/  ISETP.GE.U32.AND P0, PT, R5.reuse, 0x3800, PT ;  /* 0x000038000500780c */ /* 0x040fe20003f06070 */
[----:B------:R-:W-:Y:S01]  /*0240*/  VIADD R5, R5, 0x800 ;  /* 0x0000080005057836 */ /* 0x000fe20000000000 */
[----:B--2---:R-:W-:-:S08]  /*0250*/  DADD R8, R8, R2 ;  /* 0x0000000008087229 */ /* 0x004fd00000000002 */
[----:B---3--:R-:W-:-:S08]  /*0260*/  DADD R8, R8, R10 ;  /* 0x0000000008087229 */ /* 0x008fd0000000000a */
[----:B----4-:R-:W-:-:S08]  /*0270*/  DADD R8, R8, R12 ;  /* 0x0000000008087229 */ /* 0x010fd0000000000c */
[----:B-----5:R-:W-:Y:S01]  /*0280*/  DADD R2, R8, R14 ;  /* 0x0000000008027229 */ /* 0x020fe2000000000e */
[----:B------:R-:W-:Y:S10]  /*0290*/  @!P0 BRA `(.L_x_4) ;  /* 0xfffffffc00cc8947 */ /* 0x000ff4000383ffff */
[----:B------:R-:W-:Y:S05]  /*02a0*/  BSYNC.RECONVERGENT B0 ;  /* 0x0000000000007941 */ /* 0x000fea0003800200 */
.L_x_3:
[----:B------:R-:W-:Y:S01]  /*02b0*/  BAR.SYNC.DEFER_BLOCKING 0x0 ;  /* 0x0000000000007b1d */ /* 0x000fe20000010000 */
[----:B------:R-:W-:-:S05]  /*02c0*/  CS2R.32 R5, SR_CLOCKLO ;  /* 0x0000000000057805 */ /* 0x000fca0000005000 */
[----:B------:R-:W0:Y:S01]  /*02d0*/  LDCU.64 UR6, c[0x0][0x398] ;  /* 0x00007300ff0677ac */ /* 0x000e220008000a00 */
[C---:B------:R-:W-:Y:S01]  /*02e0*/  VIADD R16, R0.reuse, 0x200 ;  /* 0x0000020000107836 */ /* 0x040fe20000000000 */
[C---:B------:R-:W-:Y:S02]  /*02f0*/  LOP3.LUT R17, R0.reuse, 0x400, RZ, 0xfc, !PT ;  /* 0x0000040000117812 */ /* 0x040fe400078efcff */
[----:B------:R-:W-:Y:S01]  /*0300*/  IADD3 R19, PT, PT, R0, 0x600, RZ ;  /* 0x0000060000137810 */ /* 0x000fe20007ffe0ff */
[----:B------:R-:W-:Y:S01]  /*0310*/  UMOV UR4, URZ ;  /* 0x000000ff00047c82 */ /* 0x000fe20008000000 */
[----:B0-----:R-:W-:-:S04]  /*0320*/  UIADD3 UR5, UP0, UPT, UR6, 0x2000, URZ ;  /* 0x0000200006057890 */ /* 0x001fc8000ff1e0ff */
[----:B------:R-:W-:-:S12]  /*0330*/  UIADD3.X UR6, UPT, UPT, URZ, UR7, URZ, UP0, !UPT ;  /* 0x00000007ff067290 */ /* 0x000fd800087fe4ff */
.L_x_9:
[----:B------:R-:W0:Y:S01]  /*0340*/  LDC.64 R6, c[0x0][0x398] ;  /* 0x0000e600ff067b82 */ /* 0x000e220000000a00 */
[----:B------:R-:W-:Y:S01]  /*0350*/  ISETP.NE.AND P0, PT, R4, RZ, PT ;  /* 0x000000ff0400720c */ /* 0x000fe20003f05270 */
[----:B------:R-:W-:Y:S01]  /*0360*/  BSSY.RECONVERGENT B0, `(.L_x_5) ;  /* 0x0000012000007945 */ /* 0x000fe20003800200 */
[----:B------:R-:W-:-:S11]  /*0370*/  IMAD.MOV.U32 R18, RZ, RZ, R0 ;  /* 0x000000ffff127224 */ /* 0x000fd600078e0000 */
[----:B------:R-:W-:Y:S05]  /*0380*/  @!P0 BRA `(.L_x_6) ;  /* 0x00000000003c8947 */ /* 0x000fea0003800000 */
[----:B------:R-:W1:Y:S01]  /*0390*/  LDC.64 R12, c[0x0][0x398] ;  /* 0x0000e600ff0c7b82 */ /* 0x000e620000000a00 */
[----:B------:R-:W-:-:S04]  /*03a0*/  VIADD R9, R0, UR4 ;  /* 0x0000000400097c36 */ /* 0x000fc80008000000 */
[----:B-1----:R-:W-:-:S05]  /*03b0*/  IMAD.WIDE.U32 R12, R9, 0x8, R12 ;  /* 0x00000008090c7825 */ /* 0x002fca00078e000c */
[----:B------:R-:W2:Y:S01]  /*03c0*/  LDG.E.64.STRONG.SM R8, desc[UR8][R12.64] ;  /* 0x000000080c087981 */ /* 0x000ea2000c1ebb00 */
[----:B------:R-:W-:Y:S02]  /*03d0*/  ISETP.NE.AND P0, PT, R4, 0x1, PT ;  /* 0x000000010400780c */ /* 0x000fe40003f05270 */
[----:B------:R-:W-:Y:S01]  /*03e0*/  MOV R18, R16 ;  /* 0x0000001000127202 */ /* 0x000fe20000000f00 */
[----:B--2---:R-:W-:-:S10]  /*03f0*/  DADD R2, R2, R8 ;  /* 0x0000000002027229 */ /* 0x004fd40000000008 */
[----:B------:R-:W-:Y:S05]  /*0400*/  @!P0 BRA `(.L_x_6) ;  /* 0x00000000001c8947 */ /* 0x000fea0003800000 */
[----:B------:R-:W-:Y:S01]  /*0410*/  ISETP.NE.AND P0, PT, R4, 0x2, PT ;  /* 0x000000020400780c */ /* 0x000fe20003f05270 */
[----:B------:R-:W2:-:S12]  /*0420*/  LDG.E.64.STRONG.SM R8, desc[UR8][R12.64+0x1000] ;  /* 0x001000080c087981 */ /* 0x000e98000c1ebb00 */
[----:B------:R-:W3:Y:S01]  /*0430*/  @P0 LDG.E.64.STRONG.SM R10, desc[UR8][R12.64+0x2000] ;  /* 0x002000080c0a0981 */ /* 0x000ee2000c1ebb00 */
[----:B------:R-:W-:Y:S02]  /*0440*/  IMAD.MOV.U32 R18, RZ, RZ, R17 ;  /* 0x000000ffff127224 */ /* 0x000fe400078e0011 */
[----:B------:R-:W-:Y:S01]  /*0450*/  @P0 IMAD.MOV.U32 R18, RZ, RZ, R19 ;  /* 0x000000ffff120224 */ /* 0x000fe200078e0013 */
[----:B--2---:R-:W-:-:S08]  /*0460*/  DADD R2, R2, R8 ;  /* 0x0000000002027229 */ /* 0x004fd00000000008 */
[----:B---3--:R-:W-:-:S11]  /*0470*/  @P0 DADD R2, R2, R10 ;  /* 0x0000000002020229 */ /* 0x008fd6000000000a */
.L_x_6:
[----:B------:R-:W-:Y:S05]  /*0480*/  BSYNC.RECONVERGENT B0 ;  /* 0x0000000000007941 */ /* 0x000fea0003800200 */
.L_x_5:
[C---:B------:R-:W-:Y:S01]  /*0490*/  IADD3 R21, PT, PT, R18.reuse, UR4, RZ ;  /* 0x0000000412157c10 */ /* 0x040fe2000fffe0ff */
[----:B------:R-:W-:Y:S01]  /*04a0*/  BSSY.RECONVERGENT B0, `(.L_x_7) ;  /* 0x0000017000007945 */ /* 0x000fe20003800200 */
[----:B------:R-:W-:-:S03]  /*04b0*/  IADD3 R11, P0, PT, R18, UR4, RZ ;  /* 0x00000004120b7c10 */ /* 0x000fc6000ff1e0ff */
[----:B0-----:R-:W-:-:S04]  /*04c0*/  IMAD.WIDE.U32 R20, R21, 0x8, R6 ;  /* 0x0000000815147825 */ /* 0x001fc800078e0006 */
[----:B------:R-:W-:Y:S01]  /*04d0*/  IMAD.X R6, RZ, RZ, RZ, P0 ;  /* 0x000000ffff067224 */ /* 0x000fe200000e06ff */
[----:B------:R-:W-:-:S04]  /*04e0*/  LEA R10, P0, R11, UR5, 0x3 ;  /* 0x000000050b0a7c11 */ /* 0x000fc8000f8018ff */
[----:B------:R-:W-:-:S09]  /*04f0*/  LEA.HI.X R11, R11, UR6, R6, 0x3, P0 ;  /* 0x000000060b0b7c11 */ /* 0x000fd200080f1c06 */
.L_x_8:
[----:B------:R0:W2:Y:S01]  /*0500*/  LDG.E.64.STRONG.SM R6, desc[UR8][R20.64] ;  /* 0x0000000814067981 */ /* 0x0000a2000c1ebb00 */
[----:B------:R-:W-:Y:S01]  /*0510*/  IMAD.MOV.U32 R8, RZ, RZ, R10 ;  /* 0x000000ffff087224 */ /* 0x000fe200078e000a */
[----:B------:R-:W-:-:S05]  /*0520*/  MOV R9, R11 ;  /* 0x0000000b00097202 */ /* 0x000fca0000000f00 */
[----:B------:R-:W3:Y:S04]  /*0530*/  LDG.E.64.STRONG.SM R10, desc[UR8][R8.64+-0x1000] ;  /* 0xfff00008080a7981 */ /* 0x000ee8000c1ebb00 */
[----:B------:R-:W4:Y:S04]  /*0540*/  LDG.E.64.STRONG.SM R12, desc[UR8][R8.64] ;  /* 0x00000008080c7981 */ /* 0x000f28000c1ebb00 */
[----:B------:R-:W5:Y:S01]  /*0550*/  LDG.E.64.STRONG.SM R14, desc[UR8][R8.64+0x1000] ;  /* 0x00100008080e7981 */ /* 0x000f62000c1ebb00 */
[C---:B------:R-:W-:Y:S01]  /*0560*/  ISETP.GE.U32.AND P0, PT, R18.reuse, 0x1800, PT ;  /* 0x000018001200780c */ /* 0x040fe20003f06070 */
[----:B------:R-:W-:Y:S01]  /*0570*/  VIADD R18, R18, 0x800 ;  /* 0x0000080012127836 */ /* 0x000fe20000000000 */
[----:B0-----:R-:W-:-:S04]  /*0580*/  IADD3 R20, P2, PT, R20, 0x4000, RZ ;  /* 0x0000400014147810 */ /* 0x001fc80007f5e0ff */
[----:B------:R-:W-:Y:S01]  /*0590*/  IADD3.X R21, PT, PT, RZ, R21, RZ, P2, !PT ;  /* 0x00000015ff157210 */ /* 0x000fe200017fe4ff */
[----:B--2---:R-:W-:-:S08]  /*05a0*/  DADD R6, R6, R2 ;  /* 0x0000000006067229 */ /* 0x004fd00000000002 */
[----:B---3--:R-:W-:Y:S01]  /*05b0*/  DADD R6, R6, R10 ;  /* 0x0000000006067229 */ /* 0x008fe2000000000a */
[----:B------:R-:W-:-:S05]  /*05c0*/  IADD3 R10, P1, PT, R8, 0x4000, RZ ;  /* 0x00004000080a7810 */ /* 0x000fca0007f3e0ff */
[----:B------:R-:W-:Y:S02]  /*05d0*/  IMAD.X R11, RZ, RZ, R9, P1 ;  /* 0x000000ffff0b7224 */ /* 0x000fe400008e0609 */
[----:B----4-:R-:W-:-:S08]  /*05e0*/  DADD R6, R6, R12 ;  /* 0x0000000006067229 */ /* 0x010fd0000000000c */
[----:B-----5:R-:W-:Y:S01]  /*05f0*/  DADD R2, R6, R14 ;  /* 0x0000000006027229 */ /* 0x020fe2000000000e */
[----:B------:R-:W-:Y:S10]  /*0600*/  @!P0 BRA `(.L_x_8) ;  /* 0xfffffffc00bc8947 */ /* 0x000ff4000383ffff */
[----:B------:R-:W-:Y:S05]  /*0610*/  BSYNC.RECONVERGENT B0 ;  /* 0x0000000000007941 */ /* 0x000fea0003800200 */
.L_x_7:
[----:B------:R-:W-:-:S04]  /*0620*/  UIADD3 UR4, UPT, UPT, UR4, 0x1, URZ ;  /* 0x0000000104047890 */ /* 0x000fc8000fffe0ff */
[----:B------:R-:W-:-:S09]  /*0630*/  UISETP.NE.AND UP0, UPT, UR4, 0x2000, UPT ;  /* 0x000020000400788c */ /* 0x000fd2000bf05270 */
[----:B------:R-:W-:Y:S05]  /*0640*/  BRA.U UP0, `(.L_x_9) ;  /* 0xfffffffd003c7547 */ /* 0x000fea000b83ffff */
[----:B------:R-:W-:Y:S01]  /*0650*/  BAR.SYNC.DEFER_BLOCKING 0x0 ;  /* 0x0000000000007b1d */ /* 0x000fe20000010000 */
[----:B------:R-:W-:-:S07]  /*0660*/  CS2R.32 R13, SR_CLOCKLO ;  /* 0x00000000000d7805 */ /* 0x000fce0000005000 */
[----:B------:R-:W0:Y:S08]  /*0670*/  LDC.64 R6, c[0x0][0x380] ;  /* 0x0000e000ff067b82 */ /* 0x000e300000000a00 */
[----:B------:R-:W1:Y:S08]  /*0680*/  LDC.64 R8, c[0x0][0x388] ;  /* 0x0000e200ff087b82 */ /* 0x000e700000000a00 */
[----:B------:R-:W2:Y:S01]  /*0690*/  LDC.64 R10, c[0x0][0x390] ;  /* 0x0000e400ff0a7b82 */ /* 0x000ea20000000a00 */
[----:B0-----:R-:W-:-:S05]  /*06a0*/  IMAD.WIDE.U32 R6, R0, 0x4, R6 ;  /* 0x0000000400067825 */ /* 0x001fca00078e0006 */
[----:B------:R-:W-:Y:S01]  /*06b0*/  STG.E desc[UR8][R6.64], R5 ;  /* 0x0000000506007986 */ /* 0x000fe2000c101908 */
[----:B-1----:R-:W-:-:S05]  /*06c0*/  IMAD.WIDE.U32 R8, R0, 0x4, R8 ;  /* 0x0000000400087825 */ /* 0x002fca00078e0008 */
[----:B------:R-:W-:Y:S01]  /*06d0*/  STG.E desc[UR8][R8.64], R13 ;  /* 0x0000000d08007986 */ /* 0x000fe2000c101908 */
[----:B--2---:R-:W-:-:S05]  /*06e0*/  IMAD.WIDE.U32 R10, R0, 0x8, R10 ;  /* 0x00000008000a7825 */ /* 0x004fca00078e000a */
[----:B------:R-:W-:Y:S01]  /*06f0*/  STG.E.64 desc[UR8][R10.64], R2 ;  /* 0x000000020a007986 */ /* 0x000fe2000c101b08 */
[----:B------:R-:W-:Y:S05]  /*0700*/  EXIT ;  /* 0x000000000000794d */ /* 0x000fea0003800000 */
.L_x_10:
[----:B------:R-:W-:-:S00]  /*0710*/  BRA `(.L_x_10) ;  /* 0xfffffffc00fc7947 */ /* 0x000fc0000383ffff */
[----:B------:R-:W-:-:S00]  /*0720*/  NOP ;  /* 0x0000000000007918 */ /* 0x000fc00000000000 */
        /* <DEDUP_REMOVED lines=13> */
.L_x_11:


//--------------------- .nv.shared.reserved.0     --------------------------
	.section	.nv.shared.reserved.0,"aw",@nobits
	.weak		__nv_reservedSMEM_offset_0_alias
	.size		__nv_reservedSMEM_offset_0_alias, 0, 64
	.other		__nv_reservedSMEM_offset_0_alias,@"STO_CUDA_RESERVED_SHARED STV_DEFAULT"
__nv_reservedSMEM_offset_0_alias:
	.zero		0
	.zero		64


//--------------------- .nv.constant0._Z5l1_bwPjS_PdS0_ --------------------------
	.section	.nv.constant0._Z5l1_bwPjS_PdS0_,"a",@progbits
	.sectionflags	@""
	.align	4
.nv.constant0._Z5l1_bwPjS_PdS0_:
	.zero		928


//--------------------- SYMBOLS --------------------------

	.type		.nv.reservedSmem.offset0,@object
	.size		.nv.reservedSmem.offset0,0x4
